//
// Generated by NVIDIA NVVM Compiler
//
// Compiler Build ID: CL-36424714
// Cuda compilation tools, release 13.0, V13.0.88
// Based on NVVM 20.0.0
//

.version 9.0
.target sm_100
.address_size 64

	// .globl	sign_kernel

.visible .entry sign_kernel(
	.param .u64 .ptr .align 1 sign_kernel_param_0,
	.param .u64 .ptr .align 1 sign_kernel_param_1,
	.param .u32 sign_kernel_param_2
)
{
	.reg .pred 	%p<4>;
	.reg .b32 	%r<9>;
	.reg .b32 	%f<2>;
	.reg .b64 	%rd<13>;

	ld.param.u64 	%rd2, [sign_kernel_param_0];
	ld.param.u64 	%rd3, [sign_kernel_param_1];
	ld.param.u32 	%r2, [sign_kernel_param_2];
	cvta.to.global.u64 	%rd1, %rd3;
	mov.u32 	%r3, %ctaid.x;
	mov.u32 	%r4, %ntid.x;
	mov.u32 	%r5, %tid.x;
	mad.lo.s32 	%r1, %r3, %r4, %r5;
	setp.ge.s32 	%p1, %r1, %r2;
	@%p1 bra 	$L__BB0_6;
	cvta.to.global.u64 	%rd4, %rd2;
	mul.wide.s32 	%rd5, %r1, 4;
	add.s64 	%rd6, %rd4, %rd5;
	ld.global.f32 	%f1, [%rd6];
	setp.leu.f32 	%p2, %f1, 0f00000000;
	@%p2 bra 	$L__BB0_3;
	add.s64 	%rd12, %rd1, %rd5;
	mov.b32 	%r8, 1065353216;
	st.global.u32 	[%rd12], %r8;
	bra.uni 	$L__BB0_6;
$L__BB0_3:
	setp.geu.f32 	%p3, %f1, 0f00000000;
	@%p3 bra 	$L__BB0_5;
	add.s64 	%rd10, %rd1, %rd5;
	mov.b32 	%r7, -1082130432;
	st.global.u32 	[%rd10], %r7;
	bra.uni 	$L__BB0_6;
$L__BB0_5:
	add.s64 	%rd8, %rd1, %rd5;
	mov.b32 	%r6, 0;
	st.global.u32 	[%rd8], %r6;
$L__BB0_6:
	ret;

}
	// .globl	sign_kernel_f64
.visible .entry sign_kernel_f64(
	.param .u64 .ptr .align 1 sign_kernel_f64_param_0,
	.param .u64 .ptr .align 1 sign_kernel_f64_param_1,
	.param .u32 sign_kernel_f64_param_2
)
{
	.reg .pred 	%p<4>;
	.reg .b32 	%r<6>;
	.reg .b64 	%rd<16>;
	.reg .b64 	%fd<2>;

	ld.param.u64 	%rd2, [sign_kernel_f64_param_0];
	ld.param.u64 	%rd3, [sign_kernel_f64_param_1];
	ld.param.u32 	%r2, [sign_kernel_f64_param_2];
	cvta.to.global.u64 	%rd1, %rd3;
	mov.u32 	%r3, %ctaid.x;
	mov.u32 	%r4, %ntid.x;
	mov.u32 	%r5, %tid.x;
	mad.lo.s32 	%r1, %r3, %r4, %r5;
	setp.ge.s32 	%p1, %r1, %r2;
	@%p1 bra 	$L__BB1_6;
	cvta.to.global.u64 	%rd4, %rd2;
	mul.wide.s32 	%rd5, %r1, 8;
	add.s64 	%rd6, %rd4, %rd5;
	ld.global.f64 	%fd1, [%rd6];
	setp.leu.f64 	%p2, %fd1, 0d0000000000000000;
	@%p2 bra 	$L__BB1_3;
	add.s64 	%rd14, %rd1, %rd5;
	mov.b64 	%rd15, 4607182418800017408;
	st.global.u64 	[%rd14], %rd15;
	bra.uni 	$L__BB1_6;
$L__BB1_3:
	setp.geu.f64 	%p3, %fd1, 0d0000000000000000;
	@%p3 bra 	$L__BB1_5;
	add.s64 	%rd11, %rd1, %rd5;
	mov.b64 	%rd12, -4616189618054758400;
	st.global.u64 	[%rd11], %rd12;
	bra.uni 	$L__BB1_6;
$L__BB1_5:
	add.s64 	%rd8, %rd1, %rd5;
	mov.b64 	%rd9, 0;
	st.global.u64 	[%rd8], %rd9;
$L__BB1_6:
	ret;

}


// ===== COMPILED SASS (sm_100) =====

	.target	sm_100

	.elftype	@"ET_EXEC"


//--------------------- .note.nv.tkinfo           --------------------------
	.section	.note.nv.tkinfo,"",@"SHT_NOTE"
	.sectionflags	@"SHF_NOTE_NV_TKINFO"
	.tkinfo
        /*0018*/ 	.word	0x00000002
        /*0030*/ 	.string	""
        /*0030*/ 	.string	"ptxas"
        /*0030*/ 	.string	"Cuda compilation tools, release 13.0, V13.0.88"
        /*0030*/ 	.string	"Build cuda_13.0.r13.0/compiler.36424714_0"
        /*0030*/ 	.string	"-arch sm_100 -m 64 "



//--------------------- .note.nv.cuinfo           --------------------------
	.section	.note.nv.cuinfo,"",@"SHT_NOTE"
	.sectionflags	@"SHF_NOTE_NV_CUINFO"
        /*0018*/ 	.short	0x0002
        /*001a*/ 	.short	0x0064
        /*001c*/ 	.short	0x0082
	.zero		2


//--------------------- .nv.info                  --------------------------
	.section	.nv.info,"",@"SHT_CUDA_INFO"
	.align	4


	//----- nvinfo : EIATTR_REGCOUNT
	.align		4
        /*0000*/ 	.byte	0x04, 0x2f
        /*0002*/ 	.short	(.L_1 - .L_0)
	.align		4
.L_0:
        /*0004*/ 	.word	index@(sign_kernel)
        /*0008*/ 	.word	0x0000000c


	//----- nvinfo : EIATTR_FRAME_SIZE
	.align		4
.L_1:
        /*000c*/ 	.byte	0x04, 0x11
        /*000e*/ 	.short	(.L_3 - .L_2)
	.align		4
.L_2:
        /*0010*/ 	.word	index@(sign_kernel)
        /*0014*/ 	.word	0x00000000


	//----- nvinfo : EIATTR_REGCOUNT
	.align		4
.L_3:
        /*0018*/ 	.byte	0x04, 0x2f
        /*001a*/ 	.short	(.L_5 - .L_4)
	.align		4
.L_4:
        /*001c*/ 	.word	index@(sign_kernel_f64)
        /*0020*/ 	.word	0x0000000c


	//----- nvinfo : EIATTR_FRAME_SIZE
	.align		4
.L_5:
        /*0024*/ 	.byte	0x04, 0x11
        /*0026*/ 	.short	(.L_7 - .L_6)
	.align		4
.L_6:
        /*0028*/ 	.word	index@(sign_kernel_f64)
        /*002c*/ 	.word	0x00000000


	//----- nvinfo : EIATTR_MIN_STACK_SIZE
	.align		4
.L_7:
        /*0030*/ 	.byte	0x04, 0x12
        /*0032*/ 	.short	(.L_9 - .L_8)
	.align		4
.L_8:
        /*0034*/ 	.word	index@(sign_kernel_f64)
        /*0038*/ 	.word	0x00000000


	//----- nvinfo : EIATTR_MIN_STACK_SIZE
	.align		4
.L_9:
        /*003c*/ 	.byte	0x04, 0x12
        /*003e*/ 	.short	(.L_11 - .L_10)
	.align		4
.L_10:
        /*0040*/ 	.word	index@(sign_kernel)
        /*0044*/ 	.word	0x00000000
.L_11:


//--------------------- .nv.compat                --------------------------
	.section	.nv.compat,"",@"SHT_CUDA_COMPAT_INFO"
	.align	4
        /*0000*/ 	.byte	0x02, 0x09, 0x00, 0x00, 0x02, 0x02, 0x01, 0x00, 0x02, 0x05, 0x05, 0x00, 0x03, 0x07, 0x01, 0x01
        /*0010*/ 	.byte	0x02, 0x03, 0x00, 0x00, 0x02, 0x06, 0x01, 0x00, 0x04, 0x0b, 0x08, 0x00, 0x01, 0x00, 0x00, 0x00
        /*0020*/ 	.byte	0x00, 0x00, 0x00, 0x00


//--------------------- .nv.info.sign_kernel_f64  --------------------------
	.section	.nv.info.sign_kernel_f64,"",@"SHT_CUDA_INFO"
	.sectionflags	@""
	.align	4


	//----- nvinfo : EIATTR_CUDA_API_VERSION
	.align		4
        /*0000*/ 	.byte	0x04, 0x37
        /*0002*/ 	.short	(.L_13 - .L_12)
.L_12:
        /*0004*/ 	.word	0x00000082


	//----- nvinfo : EIATTR_KPARAM_INFO
	.align		4
.L_13:
        /*0008*/ 	.byte	0x04, 0x17
        /*000a*/ 	.short	(.L_15 - .L_14)
.L_14:
        /*000c*/ 	.word	0x00000000
        /*0010*/ 	.short	0x0002
        /*0012*/ 	.short	0x0010
        /*0014*/ 	.byte	0x00, 0xf0, 0x11, 0x00


	//----- nvinfo : EIATTR_KPARAM_INFO
	.align		4
.L_15:
        /*0018*/ 	.byte	0x04, 0x17
        /*001a*/ 	.short	(.L_17 - .L_16)
.L_16:
        /*001c*/ 	.word	0x00000000
        /*0020*/ 	.short	0x0001
        /*0022*/ 	.short	0x0008
        /*0024*/ 	.byte	0x00, 0xf5, 0x21, 0x00


	//----- nvinfo : EIATTR_KPARAM_INFO
	.align		4
.L_17:
        /*0028*/ 	.byte	0x04, 0x17
        /*002a*/ 	.short	(.L_19 - .L_18)
.L_18:
        /*002c*/ 	.word	0x00000000
        /*0030*/ 	.short	0x0000
        /*0032*/ 	.short	0x0000
        /*0034*/ 	.byte	0x00, 0xf5, 0x21, 0x00


	//----- nvinfo : EIATTR_SPARSE_MMA_MASK
	.align		4
.L_19:
        /*0038*/ 	.byte	0x03, 0x50
        /*003a*/ 	.short	0x0000


	//----- nvinfo : EIATTR_MAXREG_COUNT
	.align		4
        /*003c*/ 	.byte	0x03, 0x1b
        /*003e*/ 	.short	0x00ff


	//----- nvinfo : EIATTR_MERCURY_ISA_VERSION
	.align		4
        /*0040*/ 	.byte	0x03, 0x5f
        /*0042*/ 	.short	0x0101


	//----- nvinfo : EIATTR_VRC_CTA_INIT_COUNT
	.align		4
        /*0044*/ 	.byte	0x02, 0x4a
	.zero		1
	.zero		1


	//----- nvinfo : EIATTR_EXIT_INSTR_OFFSETS
	.align		4
        /*0048*/ 	.byte	0x04, 0x1c
        /*004a*/ 	.short	(.L_21 - .L_20)


	//   ....[0]....
.L_20:
        /*004c*/ 	.word	0x00000070


	//   ....[1]....
        /*0050*/ 	.word	0x00000120


	//   ....[2]....
        /*0054*/ 	.word	0x00000190


	//   ....[3]....
        /*0058*/ 	.word	0x000001d0


	//----- nvinfo : EIATTR_CBANK_PARAM_SIZE
	.align		4
.L_21:
        /*005c*/ 	.byte	0x03, 0x19
        /*005e*/ 	.short	0x0014


	//----- nvinfo : EIATTR_PARAM_CBANK
	.align		4
        /*0060*/ 	.byte	0x04, 0x0a
        /*0062*/ 	.short	(.L_23 - .L_22)
	.align		4
.L_22:
        /*0064*/ 	.word	index@(.nv.constant0.sign_kernel_f64)
        /*0068*/ 	.short	0x0380
        /*006a*/ 	.short	0x0014


	//----- nvinfo : EIATTR_SW_WAR
	.align		4
.L_23:
        /*006c*/ 	.byte	0x04, 0x36
        /*006e*/ 	.short	(.L_25 - .L_24)
.L_24:
        /*0070*/ 	.word	0x00000008
.L_25:


//--------------------- .nv.info.sign_kernel      --------------------------
	.section	.nv.info.sign_kernel,"",@"SHT_CUDA_INFO"
	.sectionflags	@""
	.align	4


	//----- nvinfo : EIATTR_CUDA_API_VERSION
	.align		4
        /*0000*/ 	.byte	0x04, 0x37
        /*0002*/ 	.short	(.L_27 - .L_26)
.L_26:
        /*0004*/ 	.word	0x00000082


	//----- nvinfo : EIATTR_KPARAM_INFO
	.align		4
.L_27:
        /*0008*/ 	.byte	0x04, 0x17
        /*000a*/ 	.short	(.L_29 - .L_28)
.L_28:
        /*000c*/ 	.word	0x00000000
        /*0010*/ 	.short	0x0002
        /*0012*/ 	.short	0x0010
        /*0014*/ 	.byte	0x00, 0xf0, 0x11, 0x00


	//----- nvinfo : EIATTR_KPARAM_INFO
	.align		4
.L_29:
        /*0018*/ 	.byte	0x04, 0x17
        /*001a*/ 	.short	(.L_31 - .L_30)
.L_30:
        /*001c*/ 	.word	0x00000000
        /*0020*/ 	.short	0x0001
        /*0022*/ 	.short	0x0008
        /*0024*/ 	.byte	0x00, 0xf5, 0x21, 0x00


	//----- nvinfo : EIATTR_KPARAM_INFO
	.align		4
.L_31:
        /*0028*/ 	.byte	0x04, 0x17
        /*002a*/ 	.short	(.L_33 - .L_32)
.L_32:
        /*002c*/ 	.word	0x00000000
        /*0030*/ 	.short	0x0000
        /*0032*/ 	.short	0x0000
        /*0034*/ 	.byte	0x00, 0xf5, 0x21, 0x00


	//----- nvinfo : EIATTR_SPARSE_MMA_MASK
	.align		4
.L_33:
        /*0038*/ 	.byte	0x03, 0x50
        /*003a*/ 	.short	0x0000


	//----- nvinfo : EIATTR_MAXREG_COUNT
	.align		4
        /*003c*/ 	.byte	0x03, 0x1b
        /*003e*/ 	.short	0x00ff


	//----- nvinfo : EIATTR_MERCURY_ISA_VERSION
	.align		4
        /*0040*/ 	.byte	0x03, 0x5f
        /*0042*/ 	.short	0x0101


	//----- nvinfo : EIATTR_VRC_CTA_INIT_COUNT
	.align		4
        /*0044*/ 	.byte	0x02, 0x4a
	.zero		1
	.zero		1


	//----- nvinfo : EIATTR_EXIT_INSTR_OFFSETS
	.align		4
        /*0048*/ 	.byte	0x04, 0x1c
        /*004a*/ 	.short	(.L_35 - .L_34)


	//   ....[0]....
.L_34:
        /*004c*/ 	.word	0x00000070


	//   ....[1]....
        /*0050*/ 	.word	0x00000110


	//   ....[2]....
        /*0054*/ 	.word	0x00000170


	//   ....[3]....
        /*0058*/ 	.word	0x000001b0


	//----- nvinfo : EIATTR_CBANK_PARAM_SIZE
	.align		4
.L_35:
        /*005c*/ 	.byte	0x03, 0x19
        /*005e*/ 	.short	0x0014


	//----- nvinfo : EIATTR_PARAM_CBANK
	.align		4
        /*0060*/ 	.byte	0x04, 0x0a
        /*0062*/ 	.short	(.L_37 - .L_36)
	.align		4
.L_36:
        /*0064*/ 	.word	index@(.nv.constant0.sign_kernel)
        /*0068*/ 	.short	0x0380
        /*006a*/ 	.short	0x0014


	//----- nvinfo : EIATTR_SW_WAR
	.align		4
.L_37:
        /*006c*/ 	.byte	0x04, 0x36
        /*006e*/ 	.short	(.L_39 - .L_38)
.L_38:
        /*0070*/ 	.word	0x00000008
.L_39:


//--------------------- .nv.callgraph             --------------------------
	.section	.nv.callgraph,"",@"SHT_CUDA_CALLGRAPH"
	.align	4
	.sectionentsize	8
	.align		4
        /*0000*/ 	.word	0x00000000
	.align		4
        /*0004*/ 	.word	0xffffffff
	.align		4
        /*0008*/ 	.word	0x00000000
	.align		4
        /*000c*/ 	.word	0xfffffffe
	.align		4
        /*0010*/ 	.word	0x00000000
	.align		4
        /*0014*/ 	.word	0xfffffffd
	.align		4
        /*0018*/ 	.word	0x00000000
	.align		4
        /*001c*/ 	.word	0xfffffffc


//--------------------- .text.sign_kernel_f64     --------------------------
	.section	.text.sign_kernel_f64,"ax",@progbits
	.align	128
        .global         sign_kernel_f64
        .type           sign_kernel_f64,@function
        .size           sign_kernel_f64,(.L_x_2 - sign_kernel_f64)
        .other          sign_kernel_f64,@"STO_CUDA_ENTRY STV_DEFAULT"
sign_kernel_f64:
.text.sign_kernel_f64:
[----:B------:R-:W-:Y:S01]  /*0000*/  LDC R1, c[0x0][0x37c] ;  /* 0x0000df00ff017b82 */ /* 0x000fe20000000800 */
[----:B------:R-:W0:Y:S07]  /*0010*/  S2R R0, SR_TID.X ;  /* 0x0000000000007919 */ /* 0x000e2e0000002100 */
[----:B------:R-:W0:Y:S01]  /*0020*/  S2UR UR4, SR_CTAID.X ;  /* 0x00000000000479c3 */ /* 0x000e220000002500 */
[----:B------:R-:W1:Y:S07]  /*0030*/  LDCU UR5, c[0x0][0x390] ;  /* 0x00007200ff0577ac */ /* 0x000e6e0008000800 */
[----:B------:R-:W0:Y:S02]  /*0040*/  LDC R9, c[0x0][0x360] ;  /* 0x0000d800ff097b82 */ /* 0x000e240000000800 */
[----:B0-----:R-:W-:-:S05]  /*0050*/  IMAD R9, R9, UR4, R0 ;  /* 0x0000000409097c24 */ /* 0x001fca000f8e0200 */
[----:B-1----:R-:W-:-:S13]  /*0060*/  ISETP.GE.AND P0, PT, R9, UR5, PT ;  /* 0x0000000509007c0c */ /* 0x002fda000bf06270 */
[----:B------:R-:W-:Y:S05]  /*0070*/  @P0 EXIT ;  /* 0x000000000000094d */ /* 0x000fea0003800000 */
[----:B------:R-:W0:Y:S01]  /*0080*/  LDC.64 R2, c[0x0][0x380] ;  /* 0x0000e000ff027b82 */ /* 0x000e220000000a00 */
[----:B------:R-:W1:Y:S01]  /*0090*/  LDCU.64 UR4, c[0x0][0x358] ;  /* 0x00006b00ff0477ac */ /* 0x000e620008000a00 */
[----:B0-----:R-:W-:-:S06]  /*00a0*/  IMAD.WIDE R2, R9, 0x8, R2 ;  /* 0x0000000809027825 */ /* 0x001fcc00078e0202 */
[----:B-1----:R-:W2:Y:S02]  /*00b0*/  LDG.E.64 R2, desc[UR4][R2.64] ;  /* 0x0000000402027981 */ /* 0x002ea4000c1e1b00 */
[----:B--2---:R-:W-:-:S14]  /*00c0*/  DSETP.GT.AND P0, PT, R2, RZ, PT ;  /* 0x000000ff0200722a */ /* 0x004fdc0003f04000 */
[----:B------:R-:W0:Y:S01]  /*00d0*/  @P0 LDC.64 R4, c[0x0][0x388] ;  /* 0x0000e200ff040b82 */ /* 0x000e220000000a00 */
[----:B------:R-:W-:Y:S02]  /*00e0*/  @P0 MOV R6, 0x0 ;  /* 0x0000000000060802 */ /* 0x000fe40000000f00 */
[----:B------:R-:W-:Y:S01]  /*00f0*/  @P0 MOV R7, 0x3ff00000 ;  /* 0x3ff0000000070802 */ /* 0x000fe20000000f00 */
[----:B0-----:R-:W-:-:S05]  /*0100*/  @P0 IMAD.WIDE R4, R9, 0x8, R4 ;  /* 0x0000000809040825 */ /* 0x001fca00078e0204 */
[----:B------:R0:W-:Y:S01]  /*0110*/  @P0 STG.E.64 desc[UR4][R4.64], R6 ;  /* 0x0000000604000986 */ /* 0x0001e2000c101b04 */
[----:B------:R-:W-:Y:S05]  /*0120*/  @P0 EXIT ;  /* 0x000000000000094d */ /* 0x000fea0003800000 */
[----:B------:R-:W-:-:S14]  /*0130*/  DSETP.GEU.AND P0, PT, R2, RZ, PT ;  /* 0x000000ff0200722a */ /* 0x000fdc0003f0e000 */
[----:B0-----:R-:W0:Y:S01]  /*0140*/  @!P0 LDC.64 R4, c[0x0][0x388] ;  /* 0x0000e200ff048b82 */ /* 0x001e220000000a00 */
[----:B------:R-:W-:Y:S02]  /*0150*/  @!P0 MOV R2, 0x0 ;  /* 0x0000000000028802 */ /* 0x000fe40000000f00 */
[----:B------:R-:W-:Y:S01]  /*0160*/  @!P0 MOV R3, 0xbff00000 ;  /* 0xbff0000000038802 */ /* 0x000fe20000000f00 */
[----:B0-----:R-:W-:-:S05]  /*0170*/  @!P0 IMAD.WIDE R4, R9, 0x8, R4 ;  /* 0x0000000809048825 */ /* 0x001fca00078e0204 */
[----:B------:R0:W-:Y:S01]  /*0180*/  @!P0 STG.E.64 desc[UR4][R4.64], R2 ;  /* 0x0000000204008986 */ /* 0x0001e2000c101b04 */
[----:B------:R-:W-:Y:S05]  /*0190*/  @!P0 EXIT ;  /* 0x000000000000894d */ /* 0x000fea0003800000 */
[----:B0-----:R-:W0:Y:S02]  /*01a0*/  LDC.64 R2, c[0x0][0x388] ;  /* 0x0000e200ff027b82 */ /* 0x001e240000000a00 */
[----:B0-----:R-:W-:-:S05]  /*01b0*/  IMAD.WIDE R2, R9, 0x8, R2 ;  /* 0x0000000809027825 */ /* 0x001fca00078e0202 */
[----:B------:R-:W-:Y:S01]  /*01c0*/  STG.E.64 desc[UR4][R2.64], RZ ;  /* 0x000000ff02007986 */ /* 0x000fe2000c101b04 */
[----:B------:R-:W-:Y:S05]  /*01d0*/  EXIT ;  /* 0x000000000000794d */ /* 0x000fea0003800000 */
.L_x_0:
[----:B------:R-:W-:-:S00]  /*01e0*/  BRA `(.L_x_0) ;  /* 0xfffffffc00fc7947 */ /* 0x000fc0000383ffff */
[----:B------:R-:W-:-:S00]  /*01f0*/  NOP ;  /* 0x0000000000007918 */ /* 0x000fc00000000000 */
        /* <DEDUP_REMOVED lines=8> */
.L_x_2:


//--------------------- .text.sign_kernel         --------------------------
	.section	.text.sign_kernel,"ax",@progbits
	.align	128
        .global         sign_kernel
        .type           sign_kernel,@function
        .size           sign_kernel,(.L_x_3 - sign_kernel)
        .other          sign_kernel,@"STO_CUDA_ENTRY STV_DEFAULT"
sign_kernel:
.text.sign_kernel:
        /* <DEDUP_REMOVED lines=11> */
[----:B-1----:R-:W2:Y:S02]  /*00b0*/  LDG.E R2, desc[UR4][R2.64] ;  /* 0x0000000402027981 */ /* 0x002ea4000c1e1900 */
[----:B--2---:R-:W-:-:S13]  /*00c0*/  FSETP.GT.AND P0, PT, R2, RZ, PT ;  /* 0x000000ff0200720b */ /* 0x004fda0003f04000 */
[----:B------:R-:W0:Y:S01]  /*00d0*/  @P0 LDC.64 R4, c[0x0][0x388] ;  /* 0x0000e200ff040b82 */ /* 0x000e220000000a00 */
[----:B------:R-:W-:Y:S01]  /*00e0*/  @P0 MOV R9, 0x3f800000 ;  /* 0x3f80000000090802 */ /* 0x000fe20000000f00 */
[----:B0-----:R-:W-:-:S05]  /*00f0*/  @P0 IMAD.WIDE R4, R7, 0x4, R4 ;  /* 0x0000000407040825 */ /* 0x001fca00078e0204 */
[----:B------:R0:W-:Y:S01]  /*0100*/  @P0 STG.E desc[UR4][R4.64], R9 ;  /* 0x0000000904000986 */ /* 0x0001e2000c101904 */
[----:B------:R-:W-:Y:S05]  /*0110*/  @P0 EXIT ;  /* 0x000000000000094d */ /* 0x000fea0003800000 */
[----:B------:R-:W-:-:S13]  /*0120*/  FSETP.GEU.AND P0, PT, R2, RZ, PT ;  /* 0x000000ff0200720b */ /* 0x000fda0003f0e000 */
[----:B------:R-:W1:Y:S01]  /*0130*/  @!P0 LDC.64 R2, c[0x0][0x388] ;  /* 0x0000e200ff028b82 */ /* 0x000e620000000a00 */
[----:B0-----:R-:W-:Y:S01]  /*0140*/  @!P0 MOV R5, 0xbf800000 ;  /* 0xbf80000000058802 */ /* 0x001fe20000000f00 */
[----:B-1----:R-:W-:-:S05]  /*0150*/  @!P0 IMAD.WIDE R2, R7, 0x4, R2 ;  /* 0x0000000407028825 */ /* 0x002fca00078e0202 */
[----:B------:R0:W-:Y:S01]  /*0160*/  @!P0 STG.E desc[UR4][R2.64], R5 ;  /* 0x0000000502008986 */ /* 0x0001e2000c101904 */
[----:B------:R-:W-:Y:S05]  /*0170*/  @!P0 EXIT ;  /* 0x000000000000894d */ /* 0x000fea0003800000 */
[----:B0-----:R-:W0:Y:S02]  /*0180*/  LDC.64 R2, c[0x0][0x388] ;  /* 0x0000e200ff027b82 */ /* 0x001e240000000a00 */
[----:B0-----:R-:W-:-:S05]  /*0190*/  IMAD.WIDE R2, R7, 0x4, R2 ;  /* 0x0000000407027825 */ /* 0x001fca00078e0202 */
[----:B------:R-:W-:Y:S01]  /*01a0*/  STG.E desc[UR4][R2.64], RZ ;  /* 0x000000ff02007986 */ /* 0x000fe2000c101904 */
[----:B------:R-:W-:Y:S05]  /*01b0*/  EXIT ;  /* 0x000000000000794d */ /* 0x000fea0003800000 */
.L_x_1:
        /* <DEDUP_REMOVED lines=12> */
.L_x_3:


//--------------------- .nv.shared.reserved.0     --------------------------
	.section	.nv.shared.reserved.0,"aw",@nobits
	.weak		__nv_reservedSMEM_offset_0_alias
	.size		__nv_reservedSMEM_offset_0_alias, 0, 64
	.other		__nv_reservedSMEM_offset_0_alias,@"STO_CUDA_RESERVED_SHARED STV_DEFAULT"
__nv_reservedSMEM_offset_0_alias:
	.zero		0
	.zero		64


//--------------------- .nv.constant0.sign_kernel_f64 --------------------------
	.section	.nv.constant0.sign_kernel_f64,"a",@progbits
	.sectionflags	@""
	.align	4
.nv.constant0.sign_kernel_f64:
	.zero		916


//--------------------- .nv.constant0.sign_kernel --------------------------
	.section	.nv.constant0.sign_kernel,"a",@progbits
	.sectionflags	@""
	.align	4
.nv.constant0.sign_kernel:
	.zero		916


//--------------------- SYMBOLS --------------------------

	.type		.nv.reservedSmem.offset0,@object
	.size		.nv.reservedSmem.offset0,0x4
